//
// Generated by NVIDIA NVVM Compiler
//
// Compiler Build ID: CL-36424714
// Cuda compilation tools, release 13.0, V13.0.88
// Based on NVVM 20.0.0
//

.version 9.0
.target sm_100
.address_size 64

	// .globl	_Z14matrixMultiplyPdS_ii

.visible .entry _Z14matrixMultiplyPdS_ii(
	.param .u64 .ptr .align 1 _Z14matrixMultiplyPdS_ii_param_0,
	.param .u64 .ptr .align 1 _Z14matrixMultiplyPdS_ii_param_1,
	.param .u32 _Z14matrixMultiplyPdS_ii_param_2,
	.param .u32 _Z14matrixMultiplyPdS_ii_param_3
)
{
	.reg .pred 	%p<11>;
	.reg .b32 	%r<46>;
	.reg .b64 	%rd<48>;
	.reg .b64 	%fd<68>;

	ld.param.u64 	%rd3, [_Z14matrixMultiplyPdS_ii_param_0];
	ld.param.u64 	%rd2, [_Z14matrixMultiplyPdS_ii_param_1];
	ld.param.u32 	%r19, [_Z14matrixMultiplyPdS_ii_param_2];
	ld.param.u32 	%r20, [_Z14matrixMultiplyPdS_ii_param_3];
	cvta.to.global.u64 	%rd1, %rd3;
	mov.u32 	%r21, %ctaid.y;
	mov.u32 	%r22, %ntid.y;
	mov.u32 	%r23, %tid.y;
	mad.lo.s32 	%r1, %r21, %r22, %r23;
	mov.u32 	%r24, %ctaid.x;
	mov.u32 	%r25, %ntid.x;
	mov.u32 	%r26, %tid.x;
	mad.lo.s32 	%r2, %r24, %r25, %r26;
	max.s32 	%r27, %r1, %r2;
	setp.ge.s32 	%p1, %r27, %r20;
	@%p1 bra 	$L__BB0_14;
	setp.lt.s32 	%p2, %r19, 1;
	mov.f64 	%fd67, 0d0000000000000000;
	@%p2 bra 	$L__BB0_13;
	and.b32  	%r3, %r19, 7;
	setp.lt.u32 	%p3, %r19, 8;
	mov.b32 	%r44, 0;
	mov.f64 	%fd67, 0d0000000000000000;
	@%p3 bra 	$L__BB0_5;
	and.b32  	%r44, %r19, 2147483640;
	neg.s32 	%r42, %r44;
	shl.b32 	%r6, %r20, 3;
	mov.f64 	%fd67, 0d0000000000000000;
	mul.wide.s32 	%rd8, %r20, 8;
	mov.u32 	%r40, %r1;
	mov.u32 	%r41, %r2;
$L__BB0_4:
	.pragma "nounroll";
	mul.wide.s32 	%rd4, %r40, 8;
	add.s64 	%rd5, %rd1, %rd4;
	ld.global.f64 	%fd17, [%rd5];
	mul.wide.s32 	%rd6, %r41, 8;
	add.s64 	%rd7, %rd1, %rd6;
	ld.global.f64 	%fd18, [%rd7];
	fma.rn.f64 	%fd19, %fd17, %fd18, %fd67;
	add.s64 	%rd9, %rd5, %rd8;
	ld.global.f64 	%fd20, [%rd9];
	add.s64 	%rd10, %rd7, %rd8;
	ld.global.f64 	%fd21, [%rd10];
	fma.rn.f64 	%fd22, %fd20, %fd21, %fd19;
	add.s64 	%rd11, %rd9, %rd8;
	ld.global.f64 	%fd23, [%rd11];
	add.s64 	%rd12, %rd10, %rd8;
	ld.global.f64 	%fd24, [%rd12];
	fma.rn.f64 	%fd25, %fd23, %fd24, %fd22;
	add.s64 	%rd13, %rd11, %rd8;
	ld.global.f64 	%fd26, [%rd13];
	add.s64 	%rd14, %rd12, %rd8;
	ld.global.f64 	%fd27, [%rd14];
	fma.rn.f64 	%fd28, %fd26, %fd27, %fd25;
	add.s64 	%rd15, %rd13, %rd8;
	ld.global.f64 	%fd29, [%rd15];
	add.s64 	%rd16, %rd14, %rd8;
	ld.global.f64 	%fd30, [%rd16];
	fma.rn.f64 	%fd31, %fd29, %fd30, %fd28;
	add.s64 	%rd17, %rd15, %rd8;
	ld.global.f64 	%fd32, [%rd17];
	add.s64 	%rd18, %rd16, %rd8;
	ld.global.f64 	%fd33, [%rd18];
	fma.rn.f64 	%fd34, %fd32, %fd33, %fd31;
	add.s64 	%rd19, %rd17, %rd8;
	ld.global.f64 	%fd35, [%rd19];
	add.s64 	%rd20, %rd18, %rd8;
	ld.global.f64 	%fd36, [%rd20];
	fma.rn.f64 	%fd37, %fd35, %fd36, %fd34;
	add.s64 	%rd21, %rd19, %rd8;
	ld.global.f64 	%fd38, [%rd21];
	add.s64 	%rd22, %rd20, %rd8;
	ld.global.f64 	%fd39, [%rd22];
	fma.rn.f64 	%fd67, %fd38, %fd39, %fd37;
	add.s32 	%r42, %r42, 8;
	add.s32 	%r41, %r41, %r6;
	add.s32 	%r40, %r40, %r6;
	setp.ne.s32 	%p4, %r42, 0;
	@%p4 bra 	$L__BB0_4;
$L__BB0_5:
	setp.eq.s32 	%p5, %r3, 0;
	@%p5 bra 	$L__BB0_13;
	and.b32  	%r14, %r19, 3;
	setp.lt.u32 	%p6, %r3, 4;
	@%p6 bra 	$L__BB0_8;
	mul.lo.s32 	%r29, %r44, %r20;
	add.s32 	%r30, %r29, %r1;
	mul.wide.s32 	%rd23, %r30, 8;
	add.s64 	%rd24, %rd1, %rd23;
	ld.global.f64 	%fd41, [%rd24];
	add.s32 	%r31, %r29, %r2;
	mul.wide.s32 	%rd25, %r31, 8;
	add.s64 	%rd26, %rd1, %rd25;
	ld.global.f64 	%fd42, [%rd26];
	fma.rn.f64 	%fd43, %fd41, %fd42, %fd67;
	mul.wide.s32 	%rd27, %r20, 8;
	add.s64 	%rd28, %rd24, %rd27;
	ld.global.f64 	%fd44, [%rd28];
	add.s64 	%rd29, %rd26, %rd27;
	ld.global.f64 	%fd45, [%rd29];
	fma.rn.f64 	%fd46, %fd44, %fd45, %fd43;
	add.s64 	%rd30, %rd28, %rd27;
	ld.global.f64 	%fd47, [%rd30];
	add.s64 	%rd31, %rd29, %rd27;
	ld.global.f64 	%fd48, [%rd31];
	fma.rn.f64 	%fd49, %fd47, %fd48, %fd46;
	add.s64 	%rd32, %rd30, %rd27;
	ld.global.f64 	%fd50, [%rd32];
	add.s64 	%rd33, %rd31, %rd27;
	ld.global.f64 	%fd51, [%rd33];
	fma.rn.f64 	%fd67, %fd50, %fd51, %fd49;
	add.s32 	%r44, %r44, 4;
$L__BB0_8:
	setp.eq.s32 	%p7, %r14, 0;
	@%p7 bra 	$L__BB0_13;
	setp.eq.s32 	%p8, %r14, 1;
	@%p8 bra 	$L__BB0_11;
	mul.lo.s32 	%r32, %r44, %r20;
	add.s32 	%r33, %r32, %r1;
	mul.wide.s32 	%rd34, %r33, 8;
	add.s64 	%rd35, %rd1, %rd34;
	ld.global.f64 	%fd53, [%rd35];
	add.s32 	%r34, %r32, %r2;
	mul.wide.s32 	%rd36, %r34, 8;
	add.s64 	%rd37, %rd1, %rd36;
	ld.global.f64 	%fd54, [%rd37];
	fma.rn.f64 	%fd55, %fd53, %fd54, %fd67;
	mul.wide.s32 	%rd38, %r20, 8;
	add.s64 	%rd39, %rd35, %rd38;
	ld.global.f64 	%fd56, [%rd39];
	add.s64 	%rd40, %rd37, %rd38;
	ld.global.f64 	%fd57, [%rd40];
	fma.rn.f64 	%fd67, %fd56, %fd57, %fd55;
	add.s32 	%r44, %r44, 2;
$L__BB0_11:
	and.b32  	%r35, %r19, 1;
	setp.eq.b32 	%p9, %r35, 1;
	not.pred 	%p10, %p9;
	@%p10 bra 	$L__BB0_13;
	mul.lo.s32 	%r36, %r44, %r20;
	add.s32 	%r37, %r36, %r1;
	mul.wide.s32 	%rd41, %r37, 8;
	add.s64 	%rd42, %rd1, %rd41;
	ld.global.f64 	%fd58, [%rd42];
	add.s32 	%r38, %r36, %r2;
	mul.wide.s32 	%rd43, %r38, 8;
	add.s64 	%rd44, %rd1, %rd43;
	ld.global.f64 	%fd59, [%rd44];
	fma.rn.f64 	%fd67, %fd58, %fd59, %fd67;
$L__BB0_13:
	mad.lo.s32 	%r39, %r20, %r1, %r2;
	cvta.to.global.u64 	%rd45, %rd2;
	mul.wide.s32 	%rd46, %r39, 8;
	add.s64 	%rd47, %rd45, %rd46;
	st.global.f64 	[%rd47], %fd67;
$L__BB0_14:
	ret;

}


// ===== COMPILED SASS (sm_100) =====

	.target	sm_100

	.elftype	@"ET_EXEC"


//--------------------- .note.nv.tkinfo           --------------------------
	.section	.note.nv.tkinfo,"",@"SHT_NOTE"
	.sectionflags	@"SHF_NOTE_NV_TKINFO"
	.tkinfo
        /*0018*/ 	.word	0x00000002
        /*0030*/ 	.string	""
        /*0030*/ 	.string	"ptxas"
        /*0030*/ 	.string	"Cuda compilation tools, release 13.0, V13.0.88"
        /*0030*/ 	.string	"Build cuda_13.0.r13.0/compiler.36424714_0"
        /*0030*/ 	.string	"-arch sm_100 -m 64 "



//--------------------- .note.nv.cuinfo           --------------------------
	.section	.note.nv.cuinfo,"",@"SHT_NOTE"
	.sectionflags	@"SHF_NOTE_NV_CUINFO"
        /*0018*/ 	.short	0x0002
        /*001a*/ 	.short	0x0064
        /*001c*/ 	.short	0x0082
	.zero		2


//--------------------- .nv.info                  --------------------------
	.section	.nv.info,"",@"SHT_CUDA_INFO"
	.align	4


	//----- nvinfo : EIATTR_REGCOUNT
	.align		4
        /*0000*/ 	.byte	0x04, 0x2f
        /*0002*/ 	.short	(.L_1 - .L_0)
	.align		4
.L_0:
        /*0004*/ 	.word	index@(_Z14matrixMultiplyPdS_ii)
        /*0008*/ 	.word	0x00000020


	//----- nvinfo : EIATTR_FRAME_SIZE
	.align		4
.L_1:
        /*000c*/ 	.byte	0x04, 0x11
        /*000e*/ 	.short	(.L_3 - .L_2)
	.align		4
.L_2:
        /*0010*/ 	.word	index@(_Z14matrixMultiplyPdS_ii)
        /*0014*/ 	.word	0x00000000


	//----- nvinfo : EIATTR_MIN_STACK_SIZE
	.align		4
.L_3:
        /*0018*/ 	.byte	0x04, 0x12
        /*001a*/ 	.short	(.L_5 - .L_4)
	.align		4
.L_4:
        /*001c*/ 	.word	index@(_Z14matrixMultiplyPdS_ii)
        /*0020*/ 	.word	0x00000000
.L_5:


//--------------------- .nv.compat                --------------------------
	.section	.nv.compat,"",@"SHT_CUDA_COMPAT_INFO"
	.align	4
        /*0000*/ 	.byte	0x02, 0x09, 0x00, 0x00, 0x02, 0x02, 0x01, 0x00, 0x02, 0x05, 0x05, 0x00, 0x03, 0x07, 0x01, 0x01
        /*0010*/ 	.byte	0x02, 0x03, 0x00, 0x00, 0x02, 0x06, 0x01, 0x00, 0x04, 0x0b, 0x08, 0x00, 0x01, 0x00, 0x00, 0x00
        /*0020*/ 	.byte	0x00, 0x00, 0x00, 0x00


//--------------------- .nv.info._Z14matrixMultiplyPdS_ii --------------------------
	.section	.nv.info._Z14matrixMultiplyPdS_ii,"",@"SHT_CUDA_INFO"
	.sectionflags	@""
	.align	4


	//----- nvinfo : EIATTR_CUDA_API_VERSION
	.align		4
        /*0000*/ 	.byte	0x04, 0x37
        /*0002*/ 	.short	(.L_7 - .L_6)
.L_6:
        /*0004*/ 	.word	0x00000082


	//----- nvinfo : EIATTR_KPARAM_INFO
	.align		4
.L_7:
        /*0008*/ 	.byte	0x04, 0x17
        /*000a*/ 	.short	(.L_9 - .L_8)
.L_8:
        /*000c*/ 	.word	0x00000000
        /*0010*/ 	.short	0x0003
        /*0012*/ 	.short	0x0014
        /*0014*/ 	.byte	0x00, 0xf0, 0x11, 0x00


	//----- nvinfo : EIATTR_KPARAM_INFO
	.align		4
.L_9:
        /*0018*/ 	.byte	0x04, 0x17
        /*001a*/ 	.short	(.L_11 - .L_10)
.L_10:
        /*001c*/ 	.word	0x00000000
        /*0020*/ 	.short	0x0002
        /*0022*/ 	.short	0x0010
        /*0024*/ 	.byte	0x00, 0xf0, 0x11, 0x00


	//----- nvinfo : EIATTR_KPARAM_INFO
	.align		4
.L_11:
        /*0028*/ 	.byte	0x04, 0x17
        /*002a*/ 	.short	(.L_13 - .L_12)
.L_12:
        /*002c*/ 	.word	0x00000000
        /*0030*/ 	.short	0x0001
        /*0032*/ 	.short	0x0008
        /*0034*/ 	.byte	0x00, 0xf5, 0x21, 0x00


	//----- nvinfo : EIATTR_KPARAM_INFO
	.align		4
.L_13:
        /*0038*/ 	.byte	0x04, 0x17
        /*003a*/ 	.short	(.L_15 - .L_14)
.L_14:
        /*003c*/ 	.word	0x00000000
        /*0040*/ 	.short	0x0000
        /*0042*/ 	.short	0x0000
        /*0044*/ 	.byte	0x00, 0xf5, 0x21, 0x00


	//----- nvinfo : EIATTR_SPARSE_MMA_MASK
	.align		4
.L_15:
        /*0048*/ 	.byte	0x03, 0x50
        /*004a*/ 	.short	0x0000


	//----- nvinfo : EIATTR_MAXREG_COUNT
	.align		4
        /*004c*/ 	.byte	0x03, 0x1b
        /*004e*/ 	.short	0x00ff


	//----- nvinfo : EIATTR_MERCURY_ISA_VERSION
	.align		4
        /*0050*/ 	.byte	0x03, 0x5f
        /*0052*/ 	.short	0x0101


	//----- nvinfo : EIATTR_VRC_CTA_INIT_COUNT
	.align		4
        /*0054*/ 	.byte	0x02, 0x4a
	.zero		1
	.zero		1


	//----- nvinfo : EIATTR_EXIT_INSTR_OFFSETS
	.align		4
        /*0058*/ 	.byte	0x04, 0x1c
        /*005a*/ 	.short	(.L_17 - .L_16)


	//   ....[0]....
.L_16:
        /*005c*/ 	.word	0x000000c0


	//   ....[1]....
        /*0060*/ 	.word	0x00000860


	//----- nvinfo : EIATTR_CBANK_PARAM_SIZE
	.align		4
.L_17:
        /*0064*/ 	.byte	0x03, 0x19
        /*0066*/ 	.short	0x0018


	//----- nvinfo : EIATTR_PARAM_CBANK
	.align		4
        /*0068*/ 	.byte	0x04, 0x0a
        /*006a*/ 	.short	(.L_19 - .L_18)
	.align		4
.L_18:
        /*006c*/ 	.word	index@(.nv.constant0._Z14matrixMultiplyPdS_ii)
        /*0070*/ 	.short	0x0380
        /*0072*/ 	.short	0x0018


	//----- nvinfo : EIATTR_SW_WAR
	.align		4
.L_19:
        /*0074*/ 	.byte	0x04, 0x36
        /*0076*/ 	.short	(.L_21 - .L_20)
.L_20:
        /*0078*/ 	.word	0x00000008
.L_21:


//--------------------- .nv.callgraph             --------------------------
	.section	.nv.callgraph,"",@"SHT_CUDA_CALLGRAPH"
	.align	4
	.sectionentsize	8
	.align		4
        /*0000*/ 	.word	0x00000000
	.align		4
        /*0004*/ 	.word	0xffffffff
	.align		4
        /*0008*/ 	.word	0x00000000
	.align		4
        /*000c*/ 	.word	0xfffffffe
	.align		4
        /*0010*/ 	.word	0x00000000
	.align		4
        /*0014*/ 	.word	0xfffffffd
	.align		4
        /*0018*/ 	.word	0x00000000
	.align		4
        /*001c*/ 	.word	0xfffffffc


//--------------------- .text._Z14matrixMultiplyPdS_ii --------------------------
	.section	.text._Z14matrixMultiplyPdS_ii,"ax",@progbits
	.align	128
        .global         _Z14matrixMultiplyPdS_ii
        .type           _Z14matrixMultiplyPdS_ii,@function
        .size           _Z14matrixMultiplyPdS_ii,(.L_x_5 - _Z14matrixMultiplyPdS_ii)
        .other          _Z14matrixMultiplyPdS_ii,@"STO_CUDA_ENTRY STV_DEFAULT"
_Z14matrixMultiplyPdS_ii:
.text._Z14matrixMultiplyPdS_ii:
[----:B------:R-:W-:Y:S01]  /*0000*/  LDC R1, c[0x0][0x37c] ;  /* 0x0000df00ff017b82 */ /* 0x000fe20000000800 */
[----:B------:R-:W0:Y:S07]  /*0010*/  S2R R2, SR_TID.Y ;  /* 0x0000000000027919 */ /* 0x000e2e0000002200 */
[----:B------:R-:W0:Y:S01]  /*0020*/  LDC R3, c[0x0][0x364] ;  /* 0x0000d900ff037b82 */ /* 0x000e220000000800 */
[----:B------:R-:W1:Y:S07]  /*0030*/  S2R R4, SR_TID.X ;  /* 0x0000000000047919 */ /* 0x000e6e0000002100 */
[----:B------:R-:W0:Y:S08]  /*0040*/  S2UR UR4, SR_CTAID.Y ;  /* 0x00000000000479c3 */ /* 0x000e300000002600 */
[----:B------:R-:W1:Y:S08]  /*0050*/  S2UR UR5, SR_CTAID.X ;  /* 0x00000000000579c3 */ /* 0x000e700000002500 */
[----:B------:R-:W1:Y:S08]  /*0060*/  LDC R5, c[0x0][0x360] ;  /* 0x0000d800ff057b82 */ /* 0x000e700000000800 */
[----:B------:R-:W2:Y:S01]  /*0070*/  LDC R0, c[0x0][0x394] ;  /* 0x0000e500ff007b82 */ /* 0x000ea20000000800 */
[----:B0-----:R-:W-:-:S02]  /*0080*/  IMAD R3, R3, UR4, R2 ;  /* 0x0000000403037c24 */ /* 0x001fc4000f8e0202 */
[----:B-1----:R-:W-:-:S05]  /*0090*/  IMAD R5, R5, UR5, R4 ;  /* 0x0000000505057c24 */ /* 0x002fca000f8e0204 */
[----:B------:R-:W-:-:S04]  /*00a0*/  VIMNMX R7, PT, PT, R3, R5, !PT ;  /* 0x0000000503077248 */ /* 0x000fc80007fe0100 */
[----:B--2---:R-:W-:-:S13]  /*00b0*/  ISETP.GE.AND P0, PT, R7, R0, PT ;  /* 0x000000000700720c */ /* 0x004fda0003f06270 */
[----:B------:R-:W-:Y:S05]  /*00c0*/  @P0 EXIT ;  /* 0x000000000000094d */ /* 0x000fea0003800000 */
[----:B------:R-:W0:Y:S01]  /*00d0*/  LDC R2, c[0x0][0x390] ;  /* 0x0000e400ff027b82 */ /* 0x000e220000000800 */
[----:B------:R-:W1:Y:S01]  /*00e0*/  LDCU.64 UR4, c[0x0][0x358] ;  /* 0x00006b00ff0477ac */ /* 0x000e620008000a00 */
[----:B------:R-:W-:Y:S02]  /*00f0*/  CS2R R16, SRZ ;  /* 0x0000000000107805 */ /* 0x000fe4000001ff00 */
[----:B0-----:R-:W-:-:S13]  /*0100*/  ISETP.GE.AND P0, PT, R2, 0x1, PT ;  /* 0x000000010200780c */ /* 0x001fda0003f06270 */
[----:B-1----:R-:W-:Y:S05]  /*0110*/  @!P0 BRA `(.L_x_0) ;  /* 0x0000000400c08947 */ /* 0x002fea0003800000 */
[C---:B------:R-:W-:Y:S01]  /*0120*/  ISETP.GE.U32.AND P1, PT, R2.reuse, 0x8, PT ;  /* 0x000000080200780c */ /* 0x040fe20003f26070 */
[----:B------:R-:W-:Y:S01]  /*0130*/  HFMA2 R6, -RZ, RZ, 0, 0 ;  /* 0x00000000ff067431 */ /* 0x000fe200000001ff */
[----:B------:R-:W-:Y:S02]  /*0140*/  LOP3.LUT R4, R2, 0x7, RZ, 0xc0, !PT ;  /* 0x0000000702047812 */ /* 0x000fe400078ec0ff */
[----:B------:R-:W-:Y:S02]  /*0150*/  CS2R R16, SRZ ;  /* 0x0000000000107805 */ /* 0x000fe4000001ff00 */
[----:B------:R-:W-:-:S07]  /*0160*/  ISETP.NE.AND P0, PT, R4, RZ, PT ;  /* 0x000000ff0400720c */ /* 0x000fce0003f05270 */
[----:B------:R-:W-:Y:S06]  /*0170*/  @!P1 BRA `(.L_x_1) ;  /* 0x0000000000cc9947 */ /* 0x000fec0003800000 */
[----:B------:R-:W-:Y:S02]  /*0180*/  LOP3.LUT R6, R2, 0x7ffffff8, RZ, 0xc0, !PT ;  /* 0x7ffffff802067812 */ /* 0x000fe400078ec0ff */
[----:B------:R-:W-:Y:S02]  /*0190*/  CS2R R16, SRZ ;  /* 0x0000000000107805 */ /* 0x000fe4000001ff00 */
[----:B------:R-:W-:Y:S02]  /*01a0*/  MOV R25, R3 ;  /* 0x0000000300197202 */ /* 0x000fe40000000f00 */
[----:B------:R-:W-:Y:S02]  /*01b0*/  MOV R7, R5 ;  /* 0x0000000500077202 */ /* 0x000fe40000000f00 */
[----:B------:R-:W-:-:S07]  /*01c0*/  IADD3 R24, PT, PT, -R6, RZ, RZ ;  /* 0x000000ff06187210 */ /* 0x000fce0007ffe1ff */
.L_x_2:
[----:B------:R-:W0:Y:S02]  /*01d0*/  LDC.64 R22, c[0x0][0x380] ;  /* 0x0000e000ff167b82 */ /* 0x000e240000000a00 */
[----:B0-----:R-:W-:-:S04]  /*01e0*/  IMAD.WIDE R20, R25, 0x8, R22 ;  /* 0x0000000819147825 */ /* 0x001fc800078e0216 */
[----:B------:R-:W-:Y:S01]  /*01f0*/  IMAD.WIDE R22, R7, 0x8, R22 ;  /* 0x0000000807167825 */ /* 0x000fe200078e0216 */
[----:B------:R-:W2:Y:S04]  /*0200*/  LDG.E.64 R8, desc[UR4][R20.64] ;  /* 0x0000000414087981 */ /* 0x000ea8000c1e1b00 */
[----:B------:R-:W2:Y:S01]  /*0210*/  LDG.E.64 R14, desc[UR4][R22.64] ;  /* 0x00000004160e7981 */ /* 0x000ea2000c1e1b00 */
[----:B------:R-:W-:-:S04]  /*0220*/  IMAD.WIDE R28, R0, 0x8, R20 ;  /* 0x00000008001c7825 */ /* 0x000fc800078e0214 */
[C---:B------:R-:W-:Y:S01]  /*0230*/  IMAD.WIDE R18, R0.reuse, 0x8, R22 ;  /* 0x0000000800127825 */ /* 0x040fe200078e0216 */
[----:B------:R0:W3:Y:S04]  /*0240*/  LDG.E.64 R12, desc[UR4][R28.64] ;  /* 0x000000041c0c7981 */ /* 0x0000e8000c1e1b00 */
[----:B------:R-:W3:Y:S01]  /*0250*/  LDG.E.64 R10, desc[UR4][R18.64] ;  /* 0x00000004120a7981 */ /* 0x000ee2000c1e1b00 */
[----:B------:R-:W-:-:S04]  /*0260*/  IMAD.WIDE R26, R0, 0x8, R18 ;  /* 0x00000008001a7825 */ /* 0x000fc800078e0212 */
[----:B0-----:R-:W-:Y:S01]  /*0270*/  IMAD.WIDE R28, R0, 0x8, R28 ;  /* 0x00000008001c7825 */ /* 0x001fe200078e021c */
[----:B--2---:R-:W-:-:S04]  /*0280*/  DFMA R14, R8, R14, R16 ;  /* 0x0000000e080e722b */ /* 0x004fc80000000010 */
[----:B------:R-:W2:Y:S04]  /*0290*/  LDG.E.64 R8, desc[UR4][R28.64] ;  /* 0x000000041c087981 */ /* 0x000ea8000c1e1b00 */
[----:B------:R-:W2:Y:S01]  /*02a0*/  LDG.E.64 R16, desc[UR4][R26.64] ;  /* 0x000000041a107981 */ /* 0x000ea2000c1e1b00 */
[----:B------:R-:W-:Y:S01]  /*02b0*/  IMAD.WIDE R20, R0, 0x8, R28 ;  /* 0x0000000800147825 */ /* 0x000fe200078e021c */
[----:B---3--:R-:W-:-:S03]  /*02c0*/  DFMA R10, R12, R10, R14 ;  /* 0x0000000a0c0a722b */ /* 0x008fc6000000000e */
        /* <DEDUP_REMOVED lines=14> */
[----:B0-----:R-:W-:-:S04]  /*03b0*/  IMAD.WIDE R26, R0, 0x8, R26 ;  /* 0x00000008001a7825 */ /* 0x001fc800078e021a */
[----:B------:R-:W-:-:S04]  /*03c0*/  IMAD.WIDE R18, R0, 0x8, R22 ;  /* 0x0000000800127825 */ /* 0x000fc800078e0216 */
[----:B------:R-:W-:Y:S02]  /*03d0*/  IMAD.WIDE R20, R0, 0x8, R26 ;  /* 0x0000000800147825 */ /* 0x000fe400078e021a */
[----:B------:R-:W4:Y:S04]  /*03e0*/  LDG.E.64 R18, desc[UR4][R18.64] ;  /* 0x0000000412127981 */ /* 0x000f28000c1e1b00 */
[----:B------:R-:W4:Y:S01]  /*03f0*/  LDG.E.64 R20, desc[UR4][R20.64] ;  /* 0x0000000414147981 */ /* 0x000f22000c1e1b00 */
[----:B--2---:R-:W-:-:S03]  /*0400*/  DFMA R8, R10, R8, R12 ;  /* 0x000000080a08722b */ /* 0x004fc6000000000c */
[----:B------:R-:W2:Y:S04]  /*0410*/  LDG.E.64 R10, desc[UR4][R26.64] ;  /* 0x000000041a0a7981 */ /* 0x000ea8000c1e1b00 */
[----:B------:R-:W2:Y:S01]  /*0420*/  LDG.E.64 R12, desc[UR4][R22.64] ;  /* 0x00000004160c7981 */ /* 0x000ea2000c1e1b00 */
[----:B------:R-:W-:Y:S01]  /*0430*/  IADD3 R24, PT, PT, R24, 0x8, RZ ;  /* 0x0000000818187810 */ /* 0x000fe20007ffe0ff */
[----:B---3--:R-:W-:-:S03]  /*0440*/  DFMA R8, R14, R16, R8 ;  /* 0x000000100e08722b */ /* 0x008fc60000000008 */
[----:B------:R-:W-:Y:S02]  /*0450*/  ISETP.NE.AND P1, PT, R24, RZ, PT ;  /* 0x000000ff1800720c */ /* 0x000fe40003f25270 */
[C---:B------:R-:W-:Y:S02]  /*0460*/  LEA R7, R0.reuse, R7, 0x3 ;  /* 0x0000000700077211 */ /* 0x040fe400078e18ff */
[----:B------:R-:W-:Y:S01]  /*0470*/  LEA R25, R0, R25, 0x3 ;  /* 0x0000001900197211 */ /* 0x000fe200078e18ff */
[----:B--2---:R-:W-:-:S08]  /*0480*/  DFMA R8, R10, R12, R8 ;  /* 0x0000000c0a08722b */ /* 0x004fd00000000008 */
[----:B----4-:R-:W-:Y:S01]  /*0490*/  DFMA R16, R20, R18, R8 ;  /* 0x000000121410722b */ /* 0x010fe20000000008 */
[----:B------:R-:W-:Y:S10]  /*04a0*/  @P1 BRA `(.L_x_2) ;  /* 0xfffffffc00481947 */ /* 0x000ff4000383ffff */
.L_x_1:
[----:B------:R-:W-:Y:S05]  /*04b0*/  @!P0 BRA `(.L_x_0) ;  /* 0x0000000000d88947 */ /* 0x000fea0003800000 */
[----:B------:R-:W-:Y:S02]  /*04c0*/  ISETP.GE.U32.AND P0, PT, R4, 0x4, PT ;  /* 0x000000040400780c */ /* 0x000fe40003f06070 */
[----:B------:R-:W-:-:S04]  /*04d0*/  LOP3.LUT R7, R2, 0x3, RZ, 0xc0, !PT ;  /* 0x0000000302077812 */ /* 0x000fc800078ec0ff */
[----:B------:R-:W-:-:S07]  /*04e0*/  ISETP.NE.AND P1, PT, R7, RZ, PT ;  /* 0x000000ff0700720c */ /* 0x000fce0003f25270 */
[----:B------:R-:W-:Y:S06]  /*04f0*/  @!P0 BRA `(.L_x_3) ;  /* 0x0000000000608947 */ /* 0x000fec0003800000 */
[----:B------:R-:W0:Y:S01]  /*0500*/  LDC.64 R8, c[0x0][0x380] ;  /* 0x0000e000ff087b82 */ /* 0x000e220000000a00 */
[CC--:B------:R-:W-:Y:S02]  /*0510*/  IMAD R23, R6.reuse, R0.reuse, R3 ;  /* 0x0000000006177224 */ /* 0x0c0fe400078e0203 */
[----:B------:R-:W-:Y:S02]  /*0520*/  IMAD R11, R6, R0, R5 ;  /* 0x00000000060b7224 */ /* 0x000fe400078e0205 */
[----:B0-----:R-:W-:-:S04]  /*0530*/  IMAD.WIDE R22, R23, 0x8, R8 ;  /* 0x0000000817167825 */ /* 0x001fc800078e0208 */
[----:B------:R-:W-:Y:S01]  /*0540*/  IMAD.WIDE R8, R11, 0x8, R8 ;  /* 0x000000080b087825 */ /* 0x000fe200078e0208 */
[----:B------:R-:W2:Y:S04]  /*0550*/  LDG.E.64 R18, desc[UR4][R22.64] ;  /* 0x0000000416127981 */ /* 0x000ea8000c1e1b00 */
[----:B------:R-:W2:Y:S01]  /*0560*/  LDG.E.64 R20, desc[UR4][R8.64] ;  /* 0x0000000408147981 */ /* 0x000ea2000c1e1b00 */
[----:B------:R-:W-:-:S04]  /*0570*/  IMAD.WIDE R28, R0, 0x8, R22 ;  /* 0x00000008001c7825 */ /* 0x000fc800078e0216 */
[C---:B------:R-:W-:Y:S01]  /*0580*/  IMAD.WIDE R26, R0.reuse, 0x8, R8 ;  /* 0x00000008001a7825 */ /* 0x040fe200078e0208 */
[----:B------:R0:W3:Y:S04]  /*0590*/  LDG.E.64 R12, desc[UR4][R28.64] ;  /* 0x000000041c0c7981 */ /* 0x0000e8000c1e1b00 */
[----:B------:R1:W3:Y:S01]  /*05a0*/  LDG.E.64 R14, desc[UR4][R26.64] ;  /* 0x000000041a0e7981 */ /* 0x0002e2000c1e1b00 */
[----:B0-----:R-:W-:-:S04]  /*05b0*/  IMAD.WIDE R28, R0, 0x8, R28 ;  /* 0x00000008001c7825 */ /* 0x001fc800078e021c */
[C---:B-1----:R-:W-:Y:S01]  /*05c0*/  IMAD.WIDE R26, R0.reuse, 0x8, R26 ;  /* 0x00000008001a7825 */ /* 0x042fe200078e021a */
[----:B------:R-:W4:Y:S04]  /*05d0*/  LDG.E.64 R8, desc[UR4][R28.64] ;  /* 0x000000041c087981 */ /* 0x000f28000c1e1b00 */
[----:B------:R-:W4:Y:S01]  /*05e0*/  LDG.E.64 R10, desc[UR4][R26.64] ;  /* 0x000000041a0a7981 */ /* 0x000f22000c1e1b00 */
[----:B------:R-:W-:-:S04]  /*05f0*/  IMAD.WIDE R24, R0, 0x8, R28 ;  /* 0x0000000800187825 */ /* 0x000fc800078e021c */
[----:B------:R-:W-:Y:S02]  /*0600*/  IMAD.WIDE R22, R0, 0x8, R26 ;  /* 0x0000000800167825 */ /* 0x000fe400078e021a */
[----:B------:R-:W5:Y:S04]  /*0610*/  LDG.E.64 R24, desc[UR4][R24.64] ;  /* 0x0000000418187981 */ /* 0x000f68000c1e1b00 */
[----:B------:R-:W5:Y:S01]  /*0620*/  LDG.E.64 R22, desc[UR4][R22.64] ;  /* 0x0000000416167981 */ /* 0x000f62000c1e1b00 */
[----:B------:R-:W-:Y:S01]  /*0630*/  IADD3 R6, PT, PT, R6, 0x4, RZ ;  /* 0x0000000406067810 */ /* 0x000fe20007ffe0ff */
[----:B--2---:R-:W-:-:S08]  /*0640*/  DFMA R18, R18, R20, R16 ;  /* 0x000000141212722b */ /* 0x004fd00000000010 */
[----:B---3--:R-:W-:-:S08]  /*0650*/  DFMA R12, R12, R14, R18 ;  /* 0x0000000e0c0c722b */ /* 0x008fd00000000012 */
[----:B----4-:R-:W-:-:S08]  /*0660*/  DFMA R8, R8, R10, R12 ;  /* 0x0000000a0808722b */ /* 0x010fd0000000000c */
[----:B-----5:R-:W-:-:S11]  /*0670*/  DFMA R16, R24, R22, R8 ;  /* 0x000000161810722b */ /* 0x020fd60000000008 */
.L_x_3:
[----:B------:R-:W-:Y:S05]  /*0680*/  @!P1 BRA `(.L_x_0) ;  /* 0x0000000000649947 */ /* 0x000fea0003800000 */
[----:B------:R-:W-:Y:S02]  /*0690*/  ISETP.NE.AND P0, PT, R7, 0x1, PT ;  /* 0x000000010700780c */ /* 0x000fe40003f05270 */
[----:B------:R-:W-:-:S04]  /*06a0*/  LOP3.LUT R2, R2, 0x1, RZ, 0xc0, !PT ;  /* 0x0000000102027812 */ /* 0x000fc800078ec0ff */
[----:B------:R-:W-:-:S07]  /*06b0*/  ISETP.NE.U32.AND P1, PT, R2, 0x1, PT ;  /* 0x000000010200780c */ /* 0x000fce0003f25070 */
[----:B------:R-:W0:Y:S01]  /*06c0*/  @P0 LDC.64 R8, c[0x0][0x380] ;  /* 0x0000e000ff080b82 */ /* 0x000e220000000a00 */
[CC--:B------:R-:W-:Y:S02]  /*06d0*/  @P0 IMAD R21, R6.reuse, R0.reuse, R3 ;  /* 0x0000000006150224 */ /* 0x0c0fe400078e0203 */
[C---:B------:R-:W-:Y:S01]  /*06e0*/  @P0 IMAD R23, R6.reuse, R0, R5 ;  /* 0x0000000006170224 */ /* 0x040fe200078e0205 */
[----:B------:R-:W-:-:S04]  /*06f0*/  @P0 IADD3 R6, PT, PT, R6, 0x2, RZ ;  /* 0x0000000206060810 */ /* 0x000fc80007ffe0ff */
[----:B------:R-:W1:Y:S01]  /*0700*/  @!P1 LDC.64 R12, c[0x0][0x380] ;  /* 0x0000e000ff0c9b82 */ /* 0x000e620000000a00 */
[CC--:B------:R-:W-:Y:S02]  /*0710*/  @!P1 IMAD R19, R6.reuse, R0.reuse, R3 ;  /* 0x0000000006139224 */ /* 0x0c0fe400078e0203 */
[----:B------:R-:W-:Y:S02]  /*0720*/  @!P1 IMAD R27, R6, R0, R5 ;  /* 0x00000000061b9224 */ /* 0x000fe400078e0205 */
[----:B0-----:R-:W-:-:S04]  /*0730*/  @P0 IMAD.WIDE R20, R21, 0x8, R8 ;  /* 0x0000000815140825 */ /* 0x001fc800078e0208 */
[----:B------:R-:W-:Y:S02]  /*0740*/  @P0 IMAD.WIDE R22, R23, 0x8, R8 ;  /* 0x0000000817160825 */ /* 0x000fe400078e0208 */
[----:B------:R-:W2:Y:S04]  /*0750*/  @P0 LDG.E.64 R8, desc[UR4][R20.64] ;  /* 0x0000000414080981 */ /* 0x000ea8000c1e1b00 */
[----:B------:R-:W2:Y:S01]  /*0760*/  @P0 LDG.E.64 R10, desc[UR4][R22.64] ;  /* 0x00000004160a0981 */ /* 0x000ea2000c1e1b00 */
[----:B------:R-:W-:-:S04]  /*0770*/  @P0 IMAD.WIDE R14, R0, 0x8, R22 ;  /* 0x00000008000e0825 */ /* 0x000fc800078e0216 */
[----:B------:R-:W-:Y:S02]  /*0780*/  @P0 IMAD.WIDE R24, R0, 0x8, R20 ;  /* 0x0000000800180825 */ /* 0x000fe400078e0214 */
[----:B------:R-:W3:Y:S02]  /*0790*/  @P0 LDG.E.64 R14, desc[UR4][R14.64] ;  /* 0x000000040e0e0981 */ /* 0x000ee4000c1e1b00 */
[--C-:B-1----:R-:W-:Y:S02]  /*07a0*/  @!P1 IMAD.WIDE R18, R19, 0x8, R12.reuse ;  /* 0x0000000813129825 */ /* 0x102fe400078e020c */
[----:B------:R-:W3:Y:S02]  /*07b0*/  @P0 LDG.E.64 R6, desc[UR4][R24.64] ;  /* 0x0000000418060981 */ /* 0x000ee4000c1e1b00 */
[----:B------:R-:W-:Y:S02]  /*07c0*/  @!P1 IMAD.WIDE R12, R27, 0x8, R12 ;  /* 0x000000081b0c9825 */ /* 0x000fe400078e020c */
[----:B------:R-:W4:Y:S04]  /*07d0*/  @!P1 LDG.E.64 R18, desc[UR4][R18.64] ;  /* 0x0000000412129981 */ /* 0x000f28000c1e1b00 */
[----:B------:R-:W4:Y:S01]  /*07e0*/  @!P1 LDG.E.64 R12, desc[UR4][R12.64] ;  /* 0x000000040c0c9981 */ /* 0x000f22000c1e1b00 */
[----:B--2---:R-:W-:-:S08]  /*07f0*/  @P0 DFMA R8, R8, R10, R16 ;  /* 0x0000000a0808022b */ /* 0x004fd00000000010 */
[----:B---3--:R-:W-:-:S08]  /*0800*/  @P0 DFMA R16, R6, R14, R8 ;  /* 0x0000000e0610022b */ /* 0x008fd00000000008 */
[----:B----4-:R-:W-:-:S11]  /*0810*/  @!P1 DFMA R16, R18, R12, R16 ;  /* 0x0000000c1210922b */ /* 0x010fd60000000010 */
.L_x_0:
[----:B------:R-:W0:Y:S01]  /*0820*/  LDC.64 R6, c[0x0][0x388] ;  /* 0x0000e200ff067b82 */ /* 0x000e220000000a00 */
[----:B------:R-:W-:-:S04]  /*0830*/  IMAD R3, R3, R0, R5 ;  /* 0x0000000003037224 */ /* 0x000fc800078e0205 */
[----:B0-----:R-:W-:-:S05]  /*0840*/  IMAD.WIDE R2, R3, 0x8, R6 ;  /* 0x0000000803027825 */ /* 0x001fca00078e0206 */
[----:B------:R-:W-:Y:S01]  /*0850*/  STG.E.64 desc[UR4][R2.64], R16 ;  /* 0x0000001002007986 */ /* 0x000fe2000c101b04 */
[----:B------:R-:W-:Y:S05]  /*0860*/  EXIT ;  /* 0x000000000000794d */ /* 0x000fea0003800000 */
.L_x_4:
[----:B------:R-:W-:-:S00]  /*0870*/  BRA `(.L_x_4) ;  /* 0xfffffffc00fc7947 */ /* 0x000fc0000383ffff */
[----:B------:R-:W-:-:S00]  /*0880*/  NOP ;  /* 0x0000000000007918 */ /* 0x000fc00000000000 */
[----:B------:R-:W-:-:S00]  /*0890*/  NOP ;  /* 0x0000000000007918 */ /* 0x000fc00000000000 */
[----:B------:R-:W-:-:S00]  /*08a0*/  NOP ;  /* 0x0000000000007918 */ /* 0x000fc00000000000 */
[----:B------:R-:W-:-:S00]  /*08b0*/  NOP ;  /* 0x0000000000007918 */ /* 0x000fc00000000000 */
[----:B------:R-:W-:-:S00]  /*08c0*/  NOP ;  /* 0x0000000000007918 */ /* 0x000fc00000000000 */
[----:B------:R-:W-:-:S00]  /*08d0*/  NOP ;  /* 0x0000000000007918 */ /* 0x000fc00000000000 */
[----:B------:R-:W-:-:S00]  /*08e0*/  NOP ;  /* 0x0000000000007918 */ /* 0x000fc00000000000 */
[----:B------:R-:W-:-:S00]  /*08f0*/  NOP ;  /* 0x0000000000007918 */ /* 0x000fc00000000000 */
.L_x_5:


//--------------------- .nv.shared.reserved.0     --------------------------
	.section	.nv.shared.reserved.0,"aw",@nobits
	.weak		__nv_reservedSMEM_offset_0_alias
	.size		__nv_reservedSMEM_offset_0_alias, 0, 64
	.other		__nv_reservedSMEM_offset_0_alias,@"STO_CUDA_RESERVED_SHARED STV_DEFAULT"
__nv_reservedSMEM_offset_0_alias:
	.zero		0
	.zero		64


//--------------------- .nv.constant0._Z14matrixMultiplyPdS_ii --------------------------
	.section	.nv.constant0._Z14matrixMultiplyPdS_ii,"a",@progbits
	.sectionflags	@""
	.align	4
.nv.constant0._Z14matrixMultiplyPdS_ii:
	.zero		920


//--------------------- SYMBOLS --------------------------

	.type		.nv.reservedSmem.offset0,@object
	.size		.nv.reservedSmem.offset0,0x4
